//
// Generated by NVIDIA NVVM Compiler
//
// Compiler Build ID: CL-36424714
// Cuda compilation tools, release 13.0, V13.0.88
// Based on NVVM 20.0.0
//

.version 9.0
.target sm_100
.address_size 64

	// .globl	_Z5Hellov
.extern .func  (.param .b32 func_retval0) vprintf
(
	.param .b64 vprintf_param_0,
	.param .b64 vprintf_param_1
)
;
.global .align 1 .b8 $str[54] = {72, 101, 108, 108, 111, 32, 102, 114, 111, 109, 32, 98, 108, 111, 99, 107, 120, 32, 61, 32, 37, 100, 9, 32, 116, 120, 32, 61, 32, 37, 100, 9, 32, 116, 121, 61, 37, 100, 9, 32, 116, 122, 61, 37, 100, 9, 32, 103, 105, 61, 37, 100, 10};

.visible .entry _Z5Hellov()
{
	.local .align 8 .b8 	__local_depot0[24];
	.reg .b64 	%SP;
	.reg .b64 	%SPL;
	.reg .b32 	%r<9>;
	.reg .b64 	%rd<5>;

	mov.u64 	%SPL, __local_depot0;
	cvta.local.u64 	%SP, %SPL;
	add.u64 	%rd1, %SP, 0;
	add.u64 	%rd2, %SPL, 0;
	mov.u32 	%r1, %ctaid.x;
	mov.u32 	%r2, %ntid.x;
	mov.u32 	%r3, %tid.x;
	mad.lo.s32 	%r4, %r1, %r2, %r3;
	mov.u32 	%r5, %tid.y;
	mov.u32 	%r6, %tid.z;
	st.local.v2.u32 	[%rd2], {%r1, %r3};
	st.local.v2.u32 	[%rd2+8], {%r5, %r6};
	st.local.u32 	[%rd2+16], %r4;
	mov.u64 	%rd3, $str;
	cvta.global.u64 	%rd4, %rd3;
	{ // callseq 0, 0
	.param .b64 param0;
	st.param.b64 	[param0], %rd4;
	.param .b64 param1;
	st.param.b64 	[param1], %rd1;
	.param .b32 retval0;
	call.uni (retval0), 
	vprintf, 
	(
	param0, 
	param1
	);
	ld.param.b32 	%r7, [retval0];
	} // callseq 0
	ret;

}
	// .globl	_Z9HistogramiiPiS_
.visible .entry _Z9HistogramiiPiS_(
	.param .u32 _Z9HistogramiiPiS__param_0,
	.param .u32 _Z9HistogramiiPiS__param_1,
	.param .u64 .ptr .align 1 _Z9HistogramiiPiS__param_2,
	.param .u64 .ptr .align 1 _Z9HistogramiiPiS__param_3
)
{
	.reg .pred 	%p<40>;
	.reg .b32 	%r<138>;
	.reg .b64 	%rd<20>;

	ld.param.u32 	%r31, [_Z9HistogramiiPiS__param_0];
	ld.param.u32 	%r30, [_Z9HistogramiiPiS__param_1];
	ld.param.u64 	%rd8, [_Z9HistogramiiPiS__param_2];
	ld.param.u64 	%rd9, [_Z9HistogramiiPiS__param_3];
	cvta.to.global.u64 	%rd1, %rd9;
	mov.u32 	%r32, %ctaid.x;
	mov.u32 	%r33, %ntid.x;
	mov.u32 	%r34, %tid.x;
	mad.lo.s32 	%r1, %r32, %r33, %r34;
	setp.ge.s32 	%p1, %r1, %r31;
	@%p1 bra 	$L__BB1_15;
	setp.lt.s32 	%p2, %r30, 1;
	mov.b32 	%r137, 0;
	@%p2 bra 	$L__BB1_14;
	and.b32  	%r2, %r30, 15;
	setp.lt.u32 	%p3, %r30, 16;
	mov.b32 	%r130, 0;
	mov.u32 	%r137, %r130;
	@%p3 bra 	$L__BB1_5;
	and.b32  	%r130, %r30, 2147483632;
	neg.s32 	%r124, %r130;
	add.s64 	%rd18, %rd1, 32;
	mov.b32 	%r137, 0;
$L__BB1_4:
	.pragma "nounroll";
	ld.global.u32 	%r39, [%rd18+-32];
	setp.eq.s32 	%p4, %r39, %r1;
	selp.u32 	%r40, 1, 0, %p4;
	add.s32 	%r41, %r137, %r40;
	ld.global.u32 	%r42, [%rd18+-28];
	setp.eq.s32 	%p5, %r42, %r1;
	selp.u32 	%r43, 1, 0, %p5;
	add.s32 	%r44, %r41, %r43;
	ld.global.u32 	%r45, [%rd18+-24];
	setp.eq.s32 	%p6, %r45, %r1;
	selp.u32 	%r46, 1, 0, %p6;
	add.s32 	%r47, %r44, %r46;
	ld.global.u32 	%r48, [%rd18+-20];
	setp.eq.s32 	%p7, %r48, %r1;
	selp.u32 	%r49, 1, 0, %p7;
	add.s32 	%r50, %r47, %r49;
	ld.global.u32 	%r51, [%rd18+-16];
	setp.eq.s32 	%p8, %r51, %r1;
	selp.u32 	%r52, 1, 0, %p8;
	add.s32 	%r53, %r50, %r52;
	ld.global.u32 	%r54, [%rd18+-12];
	setp.eq.s32 	%p9, %r54, %r1;
	selp.u32 	%r55, 1, 0, %p9;
	add.s32 	%r56, %r53, %r55;
	ld.global.u32 	%r57, [%rd18+-8];
	setp.eq.s32 	%p10, %r57, %r1;
	selp.u32 	%r58, 1, 0, %p10;
	add.s32 	%r59, %r56, %r58;
	ld.global.u32 	%r60, [%rd18+-4];
	setp.eq.s32 	%p11, %r60, %r1;
	selp.u32 	%r61, 1, 0, %p11;
	add.s32 	%r62, %r59, %r61;
	ld.global.u32 	%r63, [%rd18];
	setp.eq.s32 	%p12, %r63, %r1;
	selp.u32 	%r64, 1, 0, %p12;
	add.s32 	%r65, %r62, %r64;
	ld.global.u32 	%r66, [%rd18+4];
	setp.eq.s32 	%p13, %r66, %r1;
	selp.u32 	%r67, 1, 0, %p13;
	add.s32 	%r68, %r65, %r67;
	ld.global.u32 	%r69, [%rd18+8];
	setp.eq.s32 	%p14, %r69, %r1;
	selp.u32 	%r70, 1, 0, %p14;
	add.s32 	%r71, %r68, %r70;
	ld.global.u32 	%r72, [%rd18+12];
	setp.eq.s32 	%p15, %r72, %r1;
	selp.u32 	%r73, 1, 0, %p15;
	add.s32 	%r74, %r71, %r73;
	ld.global.u32 	%r75, [%rd18+16];
	setp.eq.s32 	%p16, %r75, %r1;
	selp.u32 	%r76, 1, 0, %p16;
	add.s32 	%r77, %r74, %r76;
	ld.global.u32 	%r78, [%rd18+20];
	setp.eq.s32 	%p17, %r78, %r1;
	selp.u32 	%r79, 1, 0, %p17;
	add.s32 	%r80, %r77, %r79;
	ld.global.u32 	%r81, [%rd18+24];
	setp.eq.s32 	%p18, %r81, %r1;
	selp.u32 	%r82, 1, 0, %p18;
	add.s32 	%r83, %r80, %r82;
	ld.global.u32 	%r84, [%rd18+28];
	setp.eq.s32 	%p19, %r84, %r1;
	selp.u32 	%r85, 1, 0, %p19;
	add.s32 	%r137, %r83, %r85;
	add.s32 	%r124, %r124, 16;
	add.s64 	%rd18, %rd18, 64;
	setp.ne.s32 	%p20, %r124, 0;
	@%p20 bra 	$L__BB1_4;
$L__BB1_5:
	setp.eq.s32 	%p21, %r2, 0;
	@%p21 bra 	$L__BB1_14;
	and.b32  	%r12, %r30, 7;
	setp.lt.u32 	%p22, %r2, 8;
	@%p22 bra 	$L__BB1_8;
	mul.wide.u32 	%rd10, %r130, 4;
	add.s64 	%rd11, %rd1, %rd10;
	ld.global.u32 	%r87, [%rd11];
	setp.eq.s32 	%p23, %r87, %r1;
	selp.u32 	%r88, 1, 0, %p23;
	add.s32 	%r89, %r137, %r88;
	ld.global.u32 	%r90, [%rd11+4];
	setp.eq.s32 	%p24, %r90, %r1;
	selp.u32 	%r91, 1, 0, %p24;
	add.s32 	%r92, %r89, %r91;
	ld.global.u32 	%r93, [%rd11+8];
	setp.eq.s32 	%p25, %r93, %r1;
	selp.u32 	%r94, 1, 0, %p25;
	add.s32 	%r95, %r92, %r94;
	ld.global.u32 	%r96, [%rd11+12];
	setp.eq.s32 	%p26, %r96, %r1;
	selp.u32 	%r97, 1, 0, %p26;
	add.s32 	%r98, %r95, %r97;
	ld.global.u32 	%r99, [%rd11+16];
	setp.eq.s32 	%p27, %r99, %r1;
	selp.u32 	%r100, 1, 0, %p27;
	add.s32 	%r101, %r98, %r100;
	ld.global.u32 	%r102, [%rd11+20];
	setp.eq.s32 	%p28, %r102, %r1;
	selp.u32 	%r103, 1, 0, %p28;
	add.s32 	%r104, %r101, %r103;
	ld.global.u32 	%r105, [%rd11+24];
	setp.eq.s32 	%p29, %r105, %r1;
	selp.u32 	%r106, 1, 0, %p29;
	add.s32 	%r107, %r104, %r106;
	ld.global.u32 	%r108, [%rd11+28];
	setp.eq.s32 	%p30, %r108, %r1;
	selp.u32 	%r109, 1, 0, %p30;
	add.s32 	%r137, %r107, %r109;
	add.s32 	%r130, %r130, 8;
$L__BB1_8:
	setp.eq.s32 	%p31, %r12, 0;
	@%p31 bra 	$L__BB1_14;
	and.b32  	%r18, %r30, 3;
	setp.lt.u32 	%p32, %r12, 4;
	@%p32 bra 	$L__BB1_11;
	mul.wide.u32 	%rd12, %r130, 4;
	add.s64 	%rd13, %rd1, %rd12;
	ld.global.u32 	%r111, [%rd13];
	setp.eq.s32 	%p33, %r111, %r1;
	selp.u32 	%r112, 1, 0, %p33;
	add.s32 	%r113, %r137, %r112;
	ld.global.u32 	%r114, [%rd13+4];
	setp.eq.s32 	%p34, %r114, %r1;
	selp.u32 	%r115, 1, 0, %p34;
	add.s32 	%r116, %r113, %r115;
	ld.global.u32 	%r117, [%rd13+8];
	setp.eq.s32 	%p35, %r117, %r1;
	selp.u32 	%r118, 1, 0, %p35;
	add.s32 	%r119, %r116, %r118;
	ld.global.u32 	%r120, [%rd13+12];
	setp.eq.s32 	%p36, %r120, %r1;
	selp.u32 	%r121, 1, 0, %p36;
	add.s32 	%r137, %r119, %r121;
	add.s32 	%r130, %r130, 4;
$L__BB1_11:
	setp.eq.s32 	%p37, %r18, 0;
	@%p37 bra 	$L__BB1_14;
	mul.wide.u32 	%rd14, %r130, 4;
	add.s64 	%rd19, %rd1, %rd14;
	neg.s32 	%r135, %r18;
$L__BB1_13:
	.pragma "nounroll";
	ld.global.u32 	%r122, [%rd19];
	setp.eq.s32 	%p38, %r122, %r1;
	selp.u32 	%r123, 1, 0, %p38;
	add.s32 	%r137, %r137, %r123;
	add.s64 	%rd19, %rd19, 4;
	add.s32 	%r135, %r135, 1;
	setp.ne.s32 	%p39, %r135, 0;
	@%p39 bra 	$L__BB1_13;
$L__BB1_14:
	cvta.to.global.u64 	%rd15, %rd8;
	mul.wide.s32 	%rd16, %r1, 4;
	add.s64 	%rd17, %rd15, %rd16;
	st.global.u32 	[%rd17], %r137;
$L__BB1_15:
	ret;

}


// ===== COMPILED SASS (sm_100) =====

	.target	sm_100

	.elftype	@"ET_EXEC"


//--------------------- .note.nv.tkinfo           --------------------------
	.section	.note.nv.tkinfo,"",@"SHT_NOTE"
	.sectionflags	@"SHF_NOTE_NV_TKINFO"
	.tkinfo
        /*0018*/ 	.word	0x00000002
        /*0030*/ 	.string	""
        /*0030*/ 	.string	"ptxas"
        /*0030*/ 	.string	"Cuda compilation tools, release 13.0, V13.0.88"
        /*0030*/ 	.string	"Build cuda_13.0.r13.0/compiler.36424714_0"
        /*0030*/ 	.string	"-arch sm_100 -m 64 "



//--------------------- .note.nv.cuinfo           --------------------------
	.section	.note.nv.cuinfo,"",@"SHT_NOTE"
	.sectionflags	@"SHF_NOTE_NV_CUINFO"
        /*0018*/ 	.short	0x0002
        /*001a*/ 	.short	0x0064
        /*001c*/ 	.short	0x0082
	.zero		2


//--------------------- .nv.info                  --------------------------
	.section	.nv.info,"",@"SHT_CUDA_INFO"
	.align	4


	//----- nvinfo : EIATTR_REGCOUNT
	.align		4
        /*0000*/ 	.byte	0x04, 0x2f
        /*0002*/ 	.short	(.L_2 - .L_1)
	.align		4
.L_1:
        /*0004*/ 	.word	index@(_Z5Hellov)
        /*0008*/ 	.word	0x00000018


	//----- nvinfo : EIATTR_FRAME_SIZE
	.align		4
.L_2:
        /*000c*/ 	.byte	0x04, 0x11
        /*000e*/ 	.short	(.L_4 - .L_3)
	.align		4
.L_3:
        /*0010*/ 	.word	index@(_Z5Hellov)
        /*0014*/ 	.word	0x00000018


	//----- nvinfo : EIATTR_REGCOUNT
	.align		4
.L_4:
        /*0018*/ 	.byte	0x04, 0x2f
        /*001a*/ 	.short	(.L_6 - .L_5)
	.align		4
.L_5:
        /*001c*/ 	.word	index@(_Z9HistogramiiPiS_)
        /*0020*/ 	.word	0x00000020


	//----- nvinfo : EIATTR_FRAME_SIZE
	.align		4
.L_6:
        /*0024*/ 	.byte	0x04, 0x11
        /*0026*/ 	.short	(.L_8 - .L_7)
	.align		4
.L_7:
        /*0028*/ 	.word	index@(_Z9HistogramiiPiS_)
        /*002c*/ 	.word	0x00000000


	//----- nvinfo : EIATTR_MIN_STACK_SIZE
	.align		4
.L_8:
        /*0030*/ 	.byte	0x04, 0x12
        /*0032*/ 	.short	(.L_10 - .L_9)
	.align		4
.L_9:
        /*0034*/ 	.word	index@(_Z9HistogramiiPiS_)
        /*0038*/ 	.word	0x00000000


	//----- nvinfo : EIATTR_MIN_STACK_SIZE
	.align		4
.L_10:
        /*003c*/ 	.byte	0x04, 0x12
        /*003e*/ 	.short	(.L_12 - .L_11)
	.align		4
.L_11:
        /*0040*/ 	.word	index@(_Z5Hellov)
        /*0044*/ 	.word	0x00000018
.L_12:


//--------------------- .nv.compat                --------------------------
	.section	.nv.compat,"",@"SHT_CUDA_COMPAT_INFO"
	.align	4
        /*0000*/ 	.byte	0x02, 0x09, 0x00, 0x00, 0x02, 0x02, 0x01, 0x00, 0x02, 0x05, 0x05, 0x00, 0x03, 0x07, 0x01, 0x01
        /*0010*/ 	.byte	0x02, 0x03, 0x00, 0x00, 0x02, 0x06, 0x01, 0x00, 0x04, 0x0b, 0x08, 0x00, 0x09, 0x00, 0x00, 0x00
        /*0020*/ 	.byte	0x00, 0x00, 0x00, 0x00


//--------------------- .nv.info._Z9HistogramiiPiS_ --------------------------
	.section	.nv.info._Z9HistogramiiPiS_,"",@"SHT_CUDA_INFO"
	.sectionflags	@""
	.align	4


	//----- nvinfo : EIATTR_CUDA_API_VERSION
	.align		4
        /*0000*/ 	.byte	0x04, 0x37
        /*0002*/ 	.short	(.L_14 - .L_13)
.L_13:
        /*0004*/ 	.word	0x00000082


	//----- nvinfo : EIATTR_KPARAM_INFO
	.align		4
.L_14:
        /*0008*/ 	.byte	0x04, 0x17
        /*000a*/ 	.short	(.L_16 - .L_15)
.L_15:
        /*000c*/ 	.word	0x00000000
        /*0010*/ 	.short	0x0003
        /*0012*/ 	.short	0x0010
        /*0014*/ 	.byte	0x00, 0xf5, 0x21, 0x00


	//----- nvinfo : EIATTR_KPARAM_INFO
	.align		4
.L_16:
        /*0018*/ 	.byte	0x04, 0x17
        /*001a*/ 	.short	(.L_18 - .L_17)
.L_17:
        /*001c*/ 	.word	0x00000000
        /*0020*/ 	.short	0x0002
        /*0022*/ 	.short	0x0008
        /*0024*/ 	.byte	0x00, 0xf5, 0x21, 0x00


	//----- nvinfo : EIATTR_KPARAM_INFO
	.align		4
.L_18:
        /*0028*/ 	.byte	0x04, 0x17
        /*002a*/ 	.short	(.L_20 - .L_19)
.L_19:
        /*002c*/ 	.word	0x00000000
        /*0030*/ 	.short	0x0001
        /*0032*/ 	.short	0x0004
        /*0034*/ 	.byte	0x00, 0xf0, 0x11, 0x00


	//----- nvinfo : EIATTR_KPARAM_INFO
	.align		4
.L_20:
        /*0038*/ 	.byte	0x04, 0x17
        /*003a*/ 	.short	(.L_22 - .L_21)
.L_21:
        /*003c*/ 	.word	0x00000000
        /*0040*/ 	.short	0x0000
        /*0042*/ 	.short	0x0000
        /*0044*/ 	.byte	0x00, 0xf0, 0x11, 0x00


	//----- nvinfo : EIATTR_SPARSE_MMA_MASK
	.align		4
.L_22:
        /*0048*/ 	.byte	0x03, 0x50
        /*004a*/ 	.short	0x0000


	//----- nvinfo : EIATTR_MAXREG_COUNT
	.align		4
        /*004c*/ 	.byte	0x03, 0x1b
        /*004e*/ 	.short	0x00ff


	//----- nvinfo : EIATTR_MERCURY_ISA_VERSION
	.align		4
        /*0050*/ 	.byte	0x03, 0x5f
        /*0052*/ 	.short	0x0101


	//----- nvinfo : EIATTR_VRC_CTA_INIT_COUNT
	.align		4
        /*0054*/ 	.byte	0x02, 0x4a
	.zero		1
	.zero		1


	//----- nvinfo : EIATTR_EXIT_INSTR_OFFSETS
	.align		4
        /*0058*/ 	.byte	0x04, 0x1c
        /*005a*/ 	.short	(.L_24 - .L_23)


	//   ....[0]....
.L_23:
        /*005c*/ 	.word	0x00000070


	//   ....[1]....
        /*0060*/ 	.word	0x00000b20


	//----- nvinfo : EIATTR_CBANK_PARAM_SIZE
	.align		4
.L_24:
        /*0064*/ 	.byte	0x03, 0x19
        /*0066*/ 	.short	0x0018


	//----- nvinfo : EIATTR_PARAM_CBANK
	.align		4
        /*0068*/ 	.byte	0x04, 0x0a
        /*006a*/ 	.short	(.L_26 - .L_25)
	.align		4
.L_25:
        /*006c*/ 	.word	index@(.nv.constant0._Z9HistogramiiPiS_)
        /*0070*/ 	.short	0x0380
        /*0072*/ 	.short	0x0018


	//----- nvinfo : EIATTR_SW_WAR
	.align		4
.L_26:
        /*0074*/ 	.byte	0x04, 0x36
        /*0076*/ 	.short	(.L_28 - .L_27)
.L_27:
        /*0078*/ 	.word	0x00000008
.L_28:


//--------------------- .nv.info._Z5Hellov        --------------------------
	.section	.nv.info._Z5Hellov,"",@"SHT_CUDA_INFO"
	.sectionflags	@""
	.align	4


	//----- nvinfo : EIATTR_CUDA_API_VERSION
	.align		4
        /*0000*/ 	.byte	0x04, 0x37
        /*0002*/ 	.short	(.L_30 - .L_29)
.L_29:
        /*0004*/ 	.word	0x00000082


	//----- nvinfo : EIATTR_SPARSE_MMA_MASK
	.align		4
.L_30:
        /*0008*/ 	.byte	0x03, 0x50
        /*000a*/ 	.short	0x0000


	//----- nvinfo : EIATTR_MAXREG_COUNT
	.align		4
        /*000c*/ 	.byte	0x03, 0x1b
        /*000e*/ 	.short	0x00ff


	//----- nvinfo : EIATTR_EXTERNS
	.align		4
        /*0010*/ 	.byte	0x04, 0x0f
        /*0012*/ 	.short	(.L_32 - .L_31)


	//   ....[0]....
	.align		4
.L_31:
        /*0014*/ 	.word	index@(vprintf)


	//----- nvinfo : EIATTR_MERCURY_ISA_VERSION
	.align		4
.L_32:
        /*0018*/ 	.byte	0x03, 0x5f
        /*001a*/ 	.short	0x0101


	//----- nvinfo : EIATTR_VRC_CTA_INIT_COUNT
	.align		4
        /*001c*/ 	.byte	0x02, 0x4a
	.zero		1
	.zero		1


	//----- nvinfo : EIATTR_SYSCALL_OFFSETS
	.align		4
        /*0020*/ 	.byte	0x04, 0x46
        /*0022*/ 	.short	(.L_34 - .L_33)


	//   ....[0]....
.L_33:
        /*0024*/ 	.word	0x00000150


	//----- nvinfo : EIATTR_EXIT_INSTR_OFFSETS
	.align		4
.L_34:
        /*0028*/ 	.byte	0x04, 0x1c
        /*002a*/ 	.short	(.L_36 - .L_35)


	//   ....[0]....
.L_35:
        /*002c*/ 	.word	0x00000160


	//----- nvinfo : EIATTR_SW_WAR
	.align		4
.L_36:
        /*0030*/ 	.byte	0x04, 0x36
        /*0032*/ 	.short	(.L_38 - .L_37)
.L_37:
        /*0034*/ 	.word	0x00000008
.L_38:


//--------------------- .nv.callgraph             --------------------------
	.section	.nv.callgraph,"",@"SHT_CUDA_CALLGRAPH"
	.align	4
	.sectionentsize	8
	.align		4
        /*0000*/ 	.word	0x00000000
	.align		4
        /*0004*/ 	.word	0xffffffff
	.align		4
        /*0008*/ 	.word	index@(_Z5Hellov)
	.align		4
        /*000c*/ 	.word	index@(vprintf)
	.align		4
        /*0010*/ 	.word	0x00000000
	.align		4
        /*0014*/ 	.word	0xfffffffe
	.align		4
        /*0018*/ 	.word	0x00000000
	.align		4
        /*001c*/ 	.word	0xfffffffd
	.align		4
        /*0020*/ 	.word	0x00000000
	.align		4
        /*0024*/ 	.word	0xfffffffc


//--------------------- .nv.constant4             --------------------------
	.section	.nv.constant4,"a",@progbits
	.align	8
	.align		8
.nv.constant4:
        /*0000*/ 	.dword	$str
	.align		8
        /*0008*/ 	.dword	vprintf


//--------------------- .text._Z9HistogramiiPiS_  --------------------------
	.section	.text._Z9HistogramiiPiS_,"ax",@progbits
	.align	128
        .global         _Z9HistogramiiPiS_
        .type           _Z9HistogramiiPiS_,@function
        .size           _Z9HistogramiiPiS_,(.L_x_9 - _Z9HistogramiiPiS_)
        .other          _Z9HistogramiiPiS_,@"STO_CUDA_ENTRY STV_DEFAULT"
_Z9HistogramiiPiS_:
.text._Z9HistogramiiPiS_:
[----:B------:R-:W-:Y:S01]  /*0000*/  LDC R1, c[0x0][0x37c] ;  /* 0x0000df00ff017b82 */ /* 0x000fe20000000800 */
[----:B------:R-:W0:Y:S07]  /*0010*/  S2R R3, SR_TID.X ;  /* 0x0000000000037919 */ /* 0x000e2e0000002100 */
[----:B------:R-:W0:Y:S01]  /*0020*/  S2UR UR4, SR_CTAID.X ;  /* 0x00000000000479c3 */ /* 0x000e220000002500 */
[----:B------:R-:W1:Y:S07]  /*0030*/  LDCU UR5, c[0x0][0x380] ;  /* 0x00007000ff0577ac */ /* 0x000e6e0008000800 */
[----:B------:R-:W0:Y:S02]  /*0040*/  LDC R2, c[0x0][0x360] ;  /* 0x0000d800ff027b82 */ /* 0x000e240000000800 */
[----:B0-----:R-:W-:-:S05]  /*0050*/  IMAD R2, R2, UR4, R3 ;  /* 0x0000000402027c24 */ /* 0x001fca000f8e0203 */
[----:B-1----:R-:W-:-:S13]  /*0060*/  ISETP.GE.AND P0, PT, R2, UR5, PT ;  /* 0x0000000502007c0c */ /* 0x002fda000bf06270 */
[----:B------:R-:W-:Y:S05]  /*0070*/  @P0 EXIT ;  /* 0x000000000000094d */ /* 0x000fea0003800000 */
[----:B------:R-:W0:Y:S01]  /*0080*/  LDCU UR6, c[0x0][0x384] ;  /* 0x00007080ff0677ac */ /* 0x000e220008000800 */
[----:B------:R-:W-:Y:S01]  /*0090*/  IMAD.MOV.U32 R0, RZ, RZ, RZ ;  /* 0x000000ffff007224 */ /* 0x000fe200078e00ff */
[----:B------:R-:W1:Y:S01]  /*00a0*/  LDCU.64 UR10, c[0x0][0x358] ;  /* 0x00006b00ff0a77ac */ /* 0x000e620008000a00 */
[----:B0-----:R-:W-:-:S09]  /*00b0*/  UISETP.GE.AND UP0, UPT, UR6, 0x1, UPT ;  /* 0x000000010600788c */ /* 0x001fd2000bf06270 */
[----:B-1----:R-:W-:Y:S05]  /*00c0*/  BRA.U !UP0, `(.L_x_0) ;  /* 0x0000000908887547 */ /* 0x002fea000b800000 */
[----:B------:R-:W-:Y:S01]  /*00d0*/  UISETP.GE.U32.AND UP1, UPT, UR6, 0x10, UPT ;  /* 0x000000100600788c */ /* 0x000fe2000bf26070 */
[----:B------:R-:W-:Y:S01]  /*00e0*/  IMAD.MOV.U32 R3, RZ, RZ, RZ ;  /* 0x000000ffff037224 */ /* 0x000fe200078e00ff */
[----:B------:R-:W-:Y:S01]  /*00f0*/  ULOP3.LUT UR7, UR6, 0xf, URZ, 0xc0, !UPT ;  /* 0x0000000f06077892 */ /* 0x000fe2000f8ec0ff */
[----:B------:R-:W-:-:S03]  /*0100*/  IMAD.MOV.U32 R0, RZ, RZ, RZ ;  /* 0x000000ffff007224 */ /* 0x000fc600078e00ff */
[----:B------:R-:W-:-:S03]  /*0110*/  UISETP.NE.AND UP0, UPT, UR7, URZ, UPT ;  /* 0x000000ff0700728c */ /* 0x000fc6000bf05270 */
[----:B------:R-:W-:Y:S08]  /*0120*/  BRA.U !UP1, `(.L_x_1) ;  /* 0x0000000509387547 */ /* 0x000ff0000b800000 */
[----:B------:R-:W0:Y:S01]  /*0130*/  LDCU.64 UR4, c[0x0][0x390] ;  /* 0x00007200ff0477ac */ /* 0x000e220008000a00 */
[----:B------:R-:W-:Y:S01]  /*0140*/  HFMA2 R0, -RZ, RZ, 0, 0 ;  /* 0x00000000ff007431 */ /* 0x000fe200000001ff */
[----:B------:R-:W-:-:S04]  /*0150*/  ULOP3.LUT UR8, UR6, 0x7ffffff0, URZ, 0xc0, !UPT ;  /* 0x7ffffff006087892 */ /* 0x000fc8000f8ec0ff */
[----:B------:R-:W-:Y:S02]  /*0160*/  UIADD3 UR9, UPT, UPT, -UR8, URZ, URZ ;  /* 0x000000ff08097290 */ /* 0x000fe4000fffe1ff */
[----:B------:R-:W-:Y:S01]  /*0170*/  IMAD.U32 R3, RZ, RZ, UR8 ;  /* 0x00000008ff037e24 */ /* 0x000fe2000f8e00ff */
[----:B0-----:R-:W-:-:S04]  /*0180*/  UIADD3 UR4, UP1, UPT, UR4, 0x20, URZ ;  /* 0x0000002004047890 */ /* 0x001fc8000ff3e0ff */
[----:B------:R-:W-:Y:S02]  /*0190*/  UIADD3.X UR5, UPT, UPT, URZ, UR5, URZ, UP1, !UPT ;  /* 0x00000005ff057290 */ /* 0x000fe40008ffe4ff */
[----:B------:R-:W-:-:S04]  /*01a0*/  IMAD.U32 R4, RZ, RZ, UR4 ;  /* 0x00000004ff047e24 */ /* 0x000fc8000f8e00ff */
[----:B------:R-:W-:-:S07]  /*01b0*/  MOV R5, UR5 ;  /* 0x0000000500057c02 */ /* 0x000fce0008000f00 */
.L_x_2:
[----:B------:R-:W2:Y:S04]  /*01c0*/  LDG.E R19, desc[UR10][R4.64+-0x20] ;  /* 0xffffe00a04137981 */ /* 0x000ea8000c1e1900 */
[----:B------:R-:W3:Y:S04]  /*01d0*/  LDG.E R21, desc[UR10][R4.64+-0x1c] ;  /* 0xffffe40a04157981 */ /* 0x000ee8000c1e1900 */
[----:B------:R-:W4:Y:S04]  /*01e0*/  LDG.E R23, desc[UR10][R4.64+-0x18] ;  /* 0xffffe80a04177981 */ /* 0x000f28000c1e1900 */
[----:B------:R-:W5:Y:S04]  /*01f0*/  LDG.E R25, desc[UR10][R4.64+-0x14] ;  /* 0xffffec0a04197981 */ /* 0x000f68000c1e1900 */
        /* <DEDUP_REMOVED lines=11> */
[----:B------:R-:W5:Y:S01]  /*02b0*/  LDG.E R7, desc[UR10][R4.64+0x1c] ;  /* 0x00001c0a04077981 */ /* 0x000f62000c1e1900 */
[----:B------:R-:W-:Y:S01]  /*02c0*/  VIADD R6, R0, 0x1 ;  /* 0x0000000100067836 */ /* 0x000fe20000000000 */
[----:B------:R-:W-:-:S04]  /*02d0*/  UIADD3 UR9, UPT, UPT, UR9, 0x10, URZ ;  /* 0x0000001009097890 */ /* 0x000fc8000fffe0ff */
[----:B------:R-:W-:Y:S01]  /*02e0*/  UISETP.NE.AND UP1, UPT, UR9, URZ, UPT ;  /* 0x000000ff0900728c */ /* 0x000fe2000bf25270 */
[-C--:B--2---:R-:W-:Y:S02]  /*02f0*/  ISETP.NE.AND P0, PT, R19, R2.reuse, PT ;  /* 0x000000021300720c */ /* 0x084fe40003f05270 */
[----:B---3--:R-:W-:-:S11]  /*0300*/  ISETP.NE.AND P1, PT, R21, R2, PT ;  /* 0x000000021500720c */ /* 0x008fd60003f25270 */
[----:B------:R-:W-:Y:S01]  /*0310*/  @P0 IMAD.MOV R6, RZ, RZ, R0 ;  /* 0x000000ffff060224 */ /* 0x000fe200078e0200 */
[----:B----4-:R-:W-:-:S04]  /*0320*/  ISETP.NE.AND P0, PT, R23, R2, PT ;  /* 0x000000021700720c */ /* 0x010fc80003f05270 */
[----:B------:R-:W-:Y:S01]  /*0330*/  IADD3 R0, PT, PT, R6, 0x1, RZ ;  /* 0x0000000106007810 */ /* 0x000fe20007ffe0ff */
[----:B------:R-:W-:Y:S01]  /*0340*/  @P1 IMAD.MOV R0, RZ, RZ, R6 ;  /* 0x000000ffff001224 */ /* 0x000fe200078e0206 */
[----:B-----5:R-:W-:-:S03]  /*0350*/  ISETP.NE.AND P1, PT, R25, R2, PT ;  /* 0x000000021900720c */ /* 0x020fc60003f25270 */
[----:B------:R-:W-:-:S04]  /*0360*/  VIADD R6, R0, 0x1 ;  /* 0x0000000100067836 */ /* 0x000fc80000000000 */
[----:B------:R-:W-:Y:S02]  /*0370*/  @P0 IADD3 R6, PT, PT, R0, RZ, RZ ;  /* 0x000000ff00060210 */ /* 0x000fe40007ffe0ff */
[----:B------:R-:W-:-:S03]  /*0380*/  ISETP.NE.AND P0, PT, R27, R2, PT ;  /* 0x000000021b00720c */ /* 0x000fc60003f05270 */
[----:B------:R-:W-:Y:S02]  /*0390*/  VIADD R0, R6, 0x1 ;  /* 0x0000000106007836 */ /* 0x000fe40000000000 */
[----:B------:R-:W-:Y:S01]  /*03a0*/  @P1 IMAD.MOV R0, RZ, RZ, R6 ;  /* 0x000000ffff001224 */ /* 0x000fe200078e0206 */
[----:B------:R-:W-:-:S04]  /*03b0*/  ISETP.NE.AND P1, PT, R29, R2, PT ;  /* 0x000000021d00720c */ /* 0x000fc80003f25270 */
[----:B------:R-:W-:-:S03]  /*03c0*/  IADD3 R6, PT, PT, R0, 0x1, RZ ;  /* 0x0000000100067810 */ /* 0x000fc60007ffe0ff */
[----:B------:R-:W-:Y:S01]  /*03d0*/  @P0 IMAD.MOV R6, RZ, RZ, R0 ;  /* 0x000000ffff060224 */ /* 0x000fe200078e0200 */
[----:B------:R-:W-:-:S03]  /*03e0*/  ISETP.NE.AND P0, PT, R8, R2, PT ;  /* 0x000000020800720c */ /* 0x000fc60003f05270 */
[C---:B------:R-:W-:Y:S02]  /*03f0*/  VIADD R0, R6.reuse, 0x1 ;  /* 0x0000000106007836 */ /* 0x040fe40000000000 */
[----:B------:R-:W-:Y:S02]  /*0400*/  @P1 IADD3 R0, PT, PT, R6, RZ, RZ ;  /* 0x000000ff06001210 */ /* 0x000fe40007ffe0ff */
[----:B------:R-:W-:-:S03]  /*0410*/  ISETP.NE.AND P1, PT, R10, R2, PT ;  /* 0x000000020a00720c */ /* 0x000fc60003f25270 */
[----:B------:R-:W-:-:S03]  /*0420*/  VIADD R6, R0, 0x1 ;  /* 0x0000000100067836 */ /* 0x000fc60000000000 */
[----:B------:R-:W-:Y:S01]  /*0430*/  @P0 IMAD.MOV R6, RZ, RZ, R0 ;  /* 0x000000ffff060224 */ /* 0x000fe200078e0200 */
[----:B------:R-:W-:-:S04]  /*0440*/  ISETP.NE.AND P0, PT, R12, R2, PT ;  /* 0x000000020c00720c */ /* 0x000fc80003f05270 */
[----:B------:R-:W-:Y:S02]  /*0450*/  IADD3 R0, PT, PT, R6, 0x1, RZ ;  /* 0x0000000106007810 */ /* 0x000fe40007ffe0ff */
[----:B------:R-:W-:Y:S01]  /*0460*/  @P1 IMAD.MOV R0, RZ, RZ, R6 ;  /* 0x000000ffff001224 */ /* 0x000fe200078e0206 */
[----:B------:R-:W-:-:S03]  /*0470*/  ISETP.NE.AND P1, PT, R14, R2, PT ;  /* 0x000000020e00720c */ /* 0x000fc60003f25270 */
[----:B------:R-:W-:-:S03]  /*0480*/  VIADD R6, R0, 0x1 ;  /* 0x0000000100067836 */ /* 0x000fc60000000000 */
        /* <DEDUP_REMOVED lines=19> */
[----:B------:R-:W-:-:S03]  /*05c0*/  IADD3 R4, P0, PT, R4, 0x40, RZ ;  /* 0x0000004004047810 */ /* 0x000fc60007f1e0ff */
[C---:B------:R-:W-:Y:S02]  /*05d0*/  VIADD R0, R6.reuse, 0x1 ;  /* 0x0000000106007836 */ /* 0x040fe40000000000 */
[----:B------:R-:W-:Y:S01]  /*05e0*/  IMAD.X R5, RZ, RZ, R5, P0 ;  /* 0x000000ffff057224 */ /* 0x000fe200000e0605 */
[----:B------:R-:W-:Y:S01]  /*05f0*/  @P1 IADD3 R0, PT, PT, R6, RZ, RZ ;  /* 0x000000ff06001210 */ /* 0x000fe20007ffe0ff */
[----:B------:R-:W-:Y:S06]  /*0600*/  BRA.U UP1, `(.L_x_2) ;  /* 0xfffffff901ec7547 */ /* 0x000fec000b83ffff */
.L_x_1:
[----:B------:R-:W-:Y:S05]  /*0610*/  BRA.U !UP0, `(.L_x_0) ;  /* 0x0000000508347547 */ /* 0x000fea000b800000 */
[----:B------:R-:W-:Y:S02]  /*0620*/  UISETP.GE.U32.AND UP0, UPT, UR7, 0x8, UPT ;  /* 0x000000080700788c */ /* 0x000fe4000bf06070 */
[----:B------:R-:W-:-:S04]  /*0630*/  ULOP3.LUT UR5, UR6, 0x7, URZ, 0xc0, !UPT ;  /* 0x0000000706057892 */ /* 0x000fc8000f8ec0ff */
[----:B------:R-:W-:-:S03]  /*0640*/  UISETP.NE.AND UP1, UPT, UR5, URZ, UPT ;  /* 0x000000ff0500728c */ /* 0x000fc6000bf25270 */
[----:B------:R-:W-:Y:S08]  /*0650*/  BRA.U !UP0, `(.L_x_3) ;  /* 0x00000001088c7547 */ /* 0x000ff0000b800000 */
[----:B------:R-:W0:Y:S02]  /*0660*/  LDC.64 R4, c[0x0][0x390] ;  /* 0x0000e400ff047b82 */ /* 0x000e240000000a00 */
[----:B0-----:R-:W-:-:S05]  /*0670*/  IMAD.WIDE.U32 R4, R3, 0x4, R4 ;  /* 0x0000000403047825 */ /* 0x001fca00078e0004 */
[----:B------:R-:W2:Y:S04]  /*0680*/  LDG.E R7, desc[UR10][R4.64] ;  /* 0x0000000a04077981 */ /* 0x000ea8000c1e1900 */
[----:B------:R-:W3:Y:S04]  /*0690*/  LDG.E R9, desc[UR10][R4.64+0x4] ;  /* 0x0000040a04097981 */ /* 0x000ee8000c1e1900 */
[----:B------:R-:W4:Y:S04]  /*06a0*/  LDG.E R11, desc[UR10][R4.64+0x8] ;  /* 0x0000080a040b7981 */ /* 0x000f28000c1e1900 */
[----:B------:R-:W5:Y:S04]  /*06b0*/  LDG.E R13, desc[UR10][R4.64+0xc] ;  /* 0x00000c0a040d7981 */ /* 0x000f68000c1e1900 */
[----:B------:R-:W5:Y:S04]  /*06c0*/  LDG.E R15, desc[UR10][R4.64+0x10] ;  /* 0x0000100a040f7981 */ /* 0x000f68000c1e1900 */
[----:B------:R-:W5:Y:S04]  /*06d0*/  LDG.E R17, desc[UR10][R4.64+0x14] ;  /* 0x0000140a04117981 */ /* 0x000f68000c1e1900 */
[----:B------:R-:W5:Y:S04]  /*06e0*/  LDG.E R19, desc[UR10][R4.64+0x18] ;  /* 0x0000180a04137981 */ /* 0x000f68000c1e1900 */
[----:B------:R0:W5:Y:S01]  /*06f0*/  LDG.E R21, desc[UR10][R4.64+0x1c] ;  /* 0x00001c0a04157981 */ /* 0x000162000c1e1900 */
[----:B------:R-:W-:-:S02]  /*0700*/  VIADD R6, R0, 0x1 ;  /* 0x0000000100067836 */ /* 0x000fc40000000000 */
[----:B------:R-:W-:Y:S01]  /*0710*/  VIADD R3, R3, 0x8 ;  /* 0x0000000803037836 */ /* 0x000fe20000000000 */
        /* <DEDUP_REMOVED lines=13> */
[----:B0-----:R-:W-:-:S03]  /*07f0*/  IADD3 R4, PT, PT, R0, 0x1, RZ ;  /* 0x0000000100047810 */ /* 0x001fc60007ffe0ff */
[----:B------:R-:W-:Y:S01]  /*0800*/  @P1 IMAD.MOV R4, RZ, RZ, R0 ;  /* 0x000000ffff041224 */ /* 0x000fe200078e0200 */
[----:B------:R-:W-:-:S03]  /*0810*/  ISETP.NE.AND P1, PT, R19, R2, PT ;  /* 0x000000021300720c */ /* 0x000fc60003f25270 */
[C---:B------:R-:W-:Y:S02]  /*0820*/  VIADD R0, R4.reuse, 0x1 ;  /* 0x0000000104007836 */ /* 0x040fe40000000000 */
[----:B------:R-:W-:Y:S02]  /*0830*/  @P0 IADD3 R0, PT, PT, R4, RZ, RZ ;  /* 0x000000ff04000210 */ /* 0x000fe40007ffe0ff */
[----:B------:R-:W-:-:S03]  /*0840*/  ISETP.NE.AND P0, PT, R21, R2, PT ;  /* 0x000000021500720c */ /* 0x000fc60003f05270 */
[----:B------:R-:W-:-:S03]  /*0850*/  VIADD R4, R0, 0x1 ;  /* 0x0000000100047836 */ /* 0x000fc60000000000 */
[----:B------:R-:W-:-:S05]  /*0860*/  @P1 IMAD.MOV R4, RZ, RZ, R0 ;  /* 0x000000ffff041224 */ /* 0x000fca00078e0200 */
[----:B------:R-:W-:Y:S02]  /*0870*/  IADD3 R0, PT, PT, R4, 0x1, RZ ;  /* 0x0000000104007810 */ /* 0x000fe40007ffe0ff */
[----:B------:R-:W-:-:S07]  /*0880*/  @P0 IMAD.MOV R0, RZ, RZ, R4 ;  /* 0x000000ffff000224 */ /* 0x000fce00078e0204 */
.L_x_3:
        /* <DEDUP_REMOVED lines=10> */
[----:B------:R-:W5:Y:S01]  /*0930*/  LDG.E R13, desc[UR10][R4.64+0xc] ;  /* 0x00000c0a040d7981 */ /* 0x000f62000c1e1900 */
[----:B------:R-:W-:Y:S01]  /*0940*/  IADD3 R6, PT, PT, R0, 0x1, RZ ;  /* 0x0000000100067810 */ /* 0x000fe20007ffe0ff */
[----:B------:R-:W-:Y:S01]  /*0950*/  VIADD R3, R3, 0x4 ;  /* 0x0000000403037836 */ /* 0x000fe20000000000 */
[----:B--2---:R-:W-:-:S02]  /*0960*/  ISETP.NE.AND P1, PT, R7, R2, PT ;  /* 0x000000020700720c */ /* 0x004fc40003f25270 */
[----:B---3--:R-:W-:-:S11]  /*0970*/  ISETP.NE.AND P0, PT, R9, R2, PT ;  /* 0x000000020900720c */ /* 0x008fd60003f05270 */
[----:B------:R-:W-:Y:S01]  /*0980*/  @P1 IMAD.MOV R6, RZ, RZ, R0 ;  /* 0x000000ffff061224 */ /* 0x000fe200078e0200 */
[----:B----4-:R-:W-:-:S03]  /*0990*/  ISETP.NE.AND P1, PT, R11, R2, PT ;  /* 0x000000020b00720c */ /* 0x010fc60003f25270 */
[C---:B------:R-:W-:Y:S01]  /*09a0*/  VIADD R0, R6.reuse, 0x1 ;  /* 0x0000000106007836 */ /* 0x040fe20000000000 */
[----:B------:R-:W-:Y:S02]  /*09b0*/  @P0 IADD3 R0, PT, PT, R6, RZ, RZ ;  /* 0x000000ff06000210 */ /* 0x000fe40007ffe0ff */
[----:B-----5:R-:W-:-:S03]  /*09c0*/  ISETP.NE.AND P0, PT, R13, R2, PT ;  /* 0x000000020d00720c */ /* 0x020fc60003f05270 */
[----:B------:R-:W-:-:S04]  /*09d0*/  VIADD R6, R0, 0x1 ;  /* 0x0000000100067836 */ /* 0x000fc80000000000 */
[----:B------:R-:W-:-:S05]  /*09e0*/  @P1 IMAD.MOV R6, RZ, RZ, R0 ;  /* 0x000000ffff061224 */ /* 0x000fca00078e0200 */
[----:B------:R-:W-:Y:S01]  /*09f0*/  IADD3 R0, PT, PT, R6, 0x1, RZ ;  /* 0x0000000106007810 */ /* 0x000fe20007ffe0ff */
[----:B------:R-:W-:-:S07]  /*0a00*/  @P0 IMAD.MOV R0, RZ, RZ, R6 ;  /* 0x000000ffff000224 */ /* 0x000fce00078e0206 */
.L_x_4:
[----:B------:R-:W-:Y:S05]  /*0a10*/  BRA.U !UP1, `(.L_x_0) ;  /* 0x0000000109347547 */ /* 0x000fea000b800000 */
[----:B------:R-:W0:Y:S01]  /*0a20*/  LDC.64 R4, c[0x0][0x390] ;  /* 0x0000e400ff047b82 */ /* 0x000e220000000a00 */
[----:B------:R-:W-:Y:S01]  /*0a30*/  UIADD3 UR4, UPT, UPT, -UR4, URZ, URZ ;  /* 0x000000ff04047290 */ /* 0x000fe2000fffe1ff */
[----:B0-----:R-:W-:-:S11]  /*0a40*/  IMAD.WIDE.U32 R4, R3, 0x4, R4 ;  /* 0x0000000403047825 */ /* 0x001fd600078e0004 */
.L_x_5:
[----:B------:R0:W2:Y:S01]  /*0a50*/  LDG.E R3, desc[UR10][R4.64] ;  /* 0x0000000a04037981 */ /* 0x0000a2000c1e1900 */
[----:B------:R-:W-:-:S04]  /*0a60*/  UIADD3 UR4, UPT, UPT, UR4, 0x1, URZ ;  /* 0x0000000104047890 */ /* 0x000fc8000fffe0ff */
[----:B------:R-:W-:Y:S01]  /*0a70*/  UISETP.NE.AND UP0, UPT, UR4, URZ, UPT ;  /* 0x000000ff0400728c */ /* 0x000fe2000bf05270 */
[----:B0-----:R-:W-:-:S05]  /*0a80*/  IADD3 R4, P1, PT, R4, 0x4, RZ ;  /* 0x0000000404047810 */ /* 0x001fca0007f3e0ff */
[----:B------:R-:W-:Y:S01]  /*0a90*/  IMAD.X R5, RZ, RZ, R5, P1 ;  /* 0x000000ffff057224 */ /* 0x000fe200008e0605 */
[----:B--2---:R-:W-:Y:S02]  /*0aa0*/  ISETP.NE.AND P0, PT, R3, R2, PT ;  /* 0x000000020300720c */ /* 0x004fe40003f05270 */
[----:B------:R-:W-:-:S11]  /*0ab0*/  IADD3 R3, PT, PT, R0, 0x1, RZ ;  /* 0x0000000100037810 */ /* 0x000fd60007ffe0ff */
[----:B------:R-:W-:-:S05]  /*0ac0*/  @P0 IMAD.MOV R3, RZ, RZ, R0 ;  /* 0x000000ffff030224 */ /* 0x000fca00078e0200 */
[----:B------:R-:W-:Y:S01]  /*0ad0*/  MOV R0, R3 ;  /* 0x0000000300007202 */ /* 0x000fe20000000f00 */
[----:B------:R-:W-:Y:S06]  /*0ae0*/  BRA.U UP0, `(.L_x_5) ;  /* 0xfffffffd00d87547 */ /* 0x000fec000b83ffff */
.L_x_0:
[----:B------:R-:W0:Y:S02]  /*0af0*/  LDC.64 R4, c[0x0][0x388] ;  /* 0x0000e200ff047b82 */ /* 0x000e240000000a00 */
[----:B0-----:R-:W-:-:S05]  /*0b00*/  IMAD.WIDE R2, R2, 0x4, R4 ;  /* 0x0000000402027825 */ /* 0x001fca00078e0204 */
[----:B------:R-:W-:Y:S01]  /*0b10*/  STG.E desc[UR10][R2.64], R0 ;  /* 0x0000000002007986 */ /* 0x000fe2000c10190a */
[----:B------:R-:W-:Y:S05]  /*0b20*/  EXIT ;  /* 0x000000000000794d */ /* 0x000fea0003800000 */
.L_x_6:
[----:B------:R-:W-:-:S00]  /*0b30*/  BRA `(.L_x_6) ;  /* 0xfffffffc00fc7947 */ /* 0x000fc0000383ffff */
[----:B------:R-:W-:-:S00]  /*0b40*/  NOP ;  /* 0x0000000000007918 */ /* 0x000fc00000000000 */
        /* <DEDUP_REMOVED lines=11> */
.L_x_9:


//--------------------- .text._Z5Hellov           --------------------------
	.section	.text._Z5Hellov,"ax",@progbits
	.align	128
        .global         _Z5Hellov
        .type           _Z5Hellov,@function
        .size           _Z5Hellov,(.L_x_10 - _Z5Hellov)
        .other          _Z5Hellov,@"STO_CUDA_ENTRY STV_DEFAULT"
_Z5Hellov:
.text._Z5Hellov:
[----:B------:R-:W0:Y:S01]  /*0000*/  LDC R1, c[0x0][0x37c] ;  /* 0x0000df00ff017b82 */ /* 0x000e220000000800 */
[----:B------:R-:W1:Y:S01]  /*0010*/  S2R R8, SR_CTAID.X ;  /* 0x0000000000087919 */ /* 0x000e620000002500 */
[----:B------:R-:W2:Y:S01]  /*0020*/  LDCU UR5, c[0x0][0x2fc] ;  /* 0x00005f80ff0577ac */ /* 0x000ea20008000800 */
[----:B------:R-:W-:Y:S01]  /*0030*/  MOV R2, 0x8 ;  /* 0x0000000800027802 */ /* 0x000fe20000000f00 */
[----:B0-----:R-:W-:Y:S01]  /*0040*/  VIADD R1, R1, 0xffffffe8 ;  /* 0xffffffe801017836 */ /* 0x001fe20000000000 */
[----:B------:R-:W1:Y:S01]  /*0050*/  S2R R9, SR_TID.X ;  /* 0x0000000000097919 */ /* 0x000e620000002100 */
[----:B------:R-:W1:Y:S01]  /*0060*/  LDCU UR6, c[0x0][0x360] ;  /* 0x00006c00ff0677ac */ /* 0x000e620008000800 */
[----:B------:R-:W0:Y:S01]  /*0070*/  S2R R10, SR_TID.Y ;  /* 0x00000000000a7919 */ /* 0x000e220000002200 */
[----:B------:R-:W3:Y:S01]  /*0080*/  LDCU UR4, c[0x0][0x2f8] ;  /* 0x00005f00ff0477ac */ /* 0x000ee20008000800 */
[----:B------:R-:W4:Y:S01]  /*0090*/  LDC.64 R2, c[0x4][R2] ;  /* 0x0100000002027b82 */ /* 0x000f220000000a00 */
[----:B------:R-:W0:Y:S01]  /*00a0*/  S2R R11, SR_TID.Z ;  /* 0x00000000000b7919 */ /* 0x000e220000002300 */
[----:B---3--:R-:W-:-:S05]  /*00b0*/  IADD3 R6, P0, PT, R1, UR4, RZ ;  /* 0x0000000401067c10 */ /* 0x008fca000ff1e0ff */
[----:B--2---:R-:W-:Y:S02]  /*00c0*/  IMAD.X R7, RZ, RZ, UR5, P0 ;  /* 0x00000005ff077e24 */ /* 0x004fe400080e06ff */
[----:B-1----:R-:W-:Y:S01]  /*00d0*/  IMAD R0, R8, UR6, R9 ;  /* 0x0000000608007c24 */ /* 0x002fe2000f8e0209 */
[----:B------:R1:W-:Y:S01]  /*00e0*/  STL.64 [R1], R8 ;  /* 0x0000000801007387 */ /* 0x0003e20000100a00 */
[----:B------:R-:W2:Y:S03]  /*00f0*/  LDCU.64 UR6, c[0x4][URZ] ;  /* 0x01000000ff0677ac */ /* 0x000ea60008000a00 */
[----:B------:R1:W-:Y:S04]  /*0100*/  STL [R1+0x10], R0 ;  /* 0x0000100001007387 */ /* 0x0003e80000100800 */
[----:B0-----:R1:W-:Y:S01]  /*0110*/  STL.64 [R1+0x8], R10 ;  /* 0x0000080a01007387 */ /* 0x0013e20000100a00 */
[----:B--2---:R-:W-:Y:S01]  /*0120*/  IMAD.U32 R4, RZ, RZ, UR6 ;  /* 0x00000006ff047e24 */ /* 0x004fe2000f8e00ff */
[----:B-1--4-:R-:W-:-:S07]  /*0130*/  MOV R5, UR7 ;  /* 0x0000000700057c02 */ /* 0x012fce0008000f00 */
[----:B------:R-:W-:-:S07]  /*0140*/  LEPC R20, `(.L_x_7) ;  /* 0x000000001014794e */ /* 0x000fce0000000000 */
[----:B------:R-:W-:Y:S05]  /*0150*/  CALL.ABS.NOINC R2 ;  /* 0x0000000002007343 */ /* 0x000fea0003c00000 */
.L_x_7:
[----:B------:R-:W-:Y:S05]  /*0160*/  EXIT ;  /* 0x000000000000794d */ /* 0x000fea0003800000 */
.L_x_8:
        /* <DEDUP_REMOVED lines=9> */
.L_x_10:


//--------------------- .nv.global.init           --------------------------
	.section	.nv.global.init,"aw",@progbits
.nv.global.init:
	.type		$str,@object
	.size		$str,(.L_0 - $str)
$str:
        /*0000*/ 	.byte	0x48, 0x65, 0x6c, 0x6c, 0x6f, 0x20, 0x66, 0x72, 0x6f, 0x6d, 0x20, 0x62, 0x6c, 0x6f, 0x63, 0x6b
        /*0010*/ 	.byte	0x78, 0x20, 0x3d, 0x20, 0x25, 0x64, 0x09, 0x20, 0x74, 0x78, 0x20, 0x3d, 0x20, 0x25, 0x64, 0x09
        /*0020*/ 	.byte	0x20, 0x74, 0x79, 0x3d, 0x25, 0x64, 0x09, 0x20, 0x74, 0x7a, 0x3d, 0x25, 0x64, 0x09, 0x20, 0x67
        /*0030*/ 	.byte	0x69, 0x3d, 0x25, 0x64, 0x0a, 0x00
.L_0:


//--------------------- .nv.shared.reserved.0     --------------------------
	.section	.nv.shared.reserved.0,"aw",@nobits
	.weak		__nv_reservedSMEM_offset_0_alias
	.size		__nv_reservedSMEM_offset_0_alias, 0, 64
	.other		__nv_reservedSMEM_offset_0_alias,@"STO_CUDA_RESERVED_SHARED STV_DEFAULT"
__nv_reservedSMEM_offset_0_alias:
	.zero		0
	.zero		64


//--------------------- .nv.constant0._Z9HistogramiiPiS_ --------------------------
	.section	.nv.constant0._Z9HistogramiiPiS_,"a",@progbits
	.sectionflags	@""
	.align	4
.nv.constant0._Z9HistogramiiPiS_:
	.zero		920


//--------------------- .nv.constant0._Z5Hellov   --------------------------
	.section	.nv.constant0._Z5Hellov,"a",@progbits
	.sectionflags	@""
	.align	4
.nv.constant0._Z5Hellov:
	.zero		896


//--------------------- SYMBOLS --------------------------

	.type		.nv.reservedSmem.offset0,@object
	.size		.nv.reservedSmem.offset0,0x4
	.type		vprintf,@function
